//
// Generated by NVIDIA NVVM Compiler
//
// Compiler Build ID: CL-36424714
// Cuda compilation tools, release 13.0, V13.0.88
// Based on NVVM 20.0.0
//

.version 9.0
.target sm_100
.address_size 64

	// .globl	_Z11map_patternPfS_ffi
// _ZZ16reduce_sum_blockPfS_iE11shared_data has been demoted
// _ZZ18scan_hillis_steelePfS_iE4temp has been demoted
// _ZZ17stencil_1d_3pointPfS_iE11shared_data has been demoted

.visible .entry _Z11map_patternPfS_ffi(
	.param .u64 .ptr .align 1 _Z11map_patternPfS_ffi_param_0,
	.param .u64 .ptr .align 1 _Z11map_patternPfS_ffi_param_1,
	.param .f32 _Z11map_patternPfS_ffi_param_2,
	.param .f32 _Z11map_patternPfS_ffi_param_3,
	.param .u32 _Z11map_patternPfS_ffi_param_4
)
{
	.reg .pred 	%p<2>;
	.reg .b32 	%r<6>;
	.reg .b32 	%f<5>;
	.reg .b64 	%rd<8>;

	ld.param.u64 	%rd1, [_Z11map_patternPfS_ffi_param_0];
	ld.param.u64 	%rd2, [_Z11map_patternPfS_ffi_param_1];
	ld.param.f32 	%f1, [_Z11map_patternPfS_ffi_param_2];
	ld.param.f32 	%f2, [_Z11map_patternPfS_ffi_param_3];
	ld.param.u32 	%r2, [_Z11map_patternPfS_ffi_param_4];
	mov.u32 	%r3, %ctaid.x;
	mov.u32 	%r4, %ntid.x;
	mov.u32 	%r5, %tid.x;
	mad.lo.s32 	%r1, %r3, %r4, %r5;
	setp.ge.s32 	%p1, %r1, %r2;
	@%p1 bra 	$L__BB0_2;
	cvta.to.global.u64 	%rd3, %rd1;
	cvta.to.global.u64 	%rd4, %rd2;
	mul.wide.s32 	%rd5, %r1, 4;
	add.s64 	%rd6, %rd3, %rd5;
	ld.global.f32 	%f3, [%rd6];
	fma.rn.f32 	%f4, %f1, %f3, %f2;
	add.s64 	%rd7, %rd4, %rd5;
	st.global.f32 	[%rd7], %f4;
$L__BB0_2:
	ret;

}
	// .globl	_Z16reduce_sum_blockPfS_i
.visible .entry _Z16reduce_sum_blockPfS_i(
	.param .u64 .ptr .align 1 _Z16reduce_sum_blockPfS_i_param_0,
	.param .u64 .ptr .align 1 _Z16reduce_sum_blockPfS_i_param_1,
	.param .u32 _Z16reduce_sum_blockPfS_i_param_2
)
{
	.reg .pred 	%p<6>;
	.reg .b32 	%r<14>;
	.reg .b32 	%f<9>;
	.reg .b64 	%rd<9>;
	// demoted variable
	.shared .align 4 .b8 _ZZ16reduce_sum_blockPfS_iE11shared_data[1024];
	ld.param.u64 	%rd1, [_Z16reduce_sum_blockPfS_i_param_0];
	ld.param.u64 	%rd2, [_Z16reduce_sum_blockPfS_i_param_1];
	ld.param.u32 	%r8, [_Z16reduce_sum_blockPfS_i_param_2];
	mov.u32 	%r1, %ctaid.x;
	mov.u32 	%r13, %ntid.x;
	mov.u32 	%r3, %tid.x;
	mad.lo.s32 	%r4, %r1, %r13, %r3;
	setp.ge.s32 	%p1, %r4, %r8;
	mov.f32 	%f8, 0f00000000;
	@%p1 bra 	$L__BB1_2;
	cvta.to.global.u64 	%rd3, %rd1;
	mul.wide.s32 	%rd4, %r4, 4;
	add.s64 	%rd5, %rd3, %rd4;
	ld.global.f32 	%f8, [%rd5];
$L__BB1_2:
	shl.b32 	%r9, %r3, 2;
	mov.u32 	%r10, _ZZ16reduce_sum_blockPfS_iE11shared_data;
	add.s32 	%r5, %r10, %r9;
	st.shared.f32 	[%r5], %f8;
	bar.sync 	0;
	setp.lt.u32 	%p2, %r13, 2;
	@%p2 bra 	$L__BB1_6;
$L__BB1_3:
	shr.u32 	%r7, %r13, 1;
	setp.ge.u32 	%p3, %r3, %r7;
	@%p3 bra 	$L__BB1_5;
	shl.b32 	%r11, %r7, 2;
	add.s32 	%r12, %r5, %r11;
	ld.shared.f32 	%f4, [%r12];
	ld.shared.f32 	%f5, [%r5];
	add.f32 	%f6, %f4, %f5;
	st.shared.f32 	[%r5], %f6;
$L__BB1_5:
	bar.sync 	0;
	setp.gt.u32 	%p4, %r13, 3;
	mov.u32 	%r13, %r7;
	@%p4 bra 	$L__BB1_3;
$L__BB1_6:
	setp.ne.s32 	%p5, %r3, 0;
	@%p5 bra 	$L__BB1_8;
	ld.shared.f32 	%f7, [_ZZ16reduce_sum_blockPfS_iE11shared_data];
	cvta.to.global.u64 	%rd6, %rd2;
	mul.wide.u32 	%rd7, %r1, 4;
	add.s64 	%rd8, %rd6, %rd7;
	st.global.f32 	[%rd8], %f7;
$L__BB1_8:
	ret;

}
	// .globl	_Z18scan_hillis_steelePfS_i
.visible .entry _Z18scan_hillis_steelePfS_i(
	.param .u64 .ptr .align 1 _Z18scan_hillis_steelePfS_i_param_0,
	.param .u64 .ptr .align 1 _Z18scan_hillis_steelePfS_i_param_1,
	.param .u32 _Z18scan_hillis_steelePfS_i_param_2
)
{
	.reg .pred 	%p<7>;
	.reg .b32 	%r<46>;
	.reg .b32 	%f<10>;
	.reg .b64 	%rd<9>;
	// demoted variable
	.shared .align 4 .b8 _ZZ18scan_hillis_steelePfS_iE4temp[2048];
	ld.param.u64 	%rd1, [_Z18scan_hillis_steelePfS_i_param_0];
	ld.param.u64 	%rd2, [_Z18scan_hillis_steelePfS_i_param_1];
	ld.param.u32 	%r13, [_Z18scan_hillis_steelePfS_i_param_2];
	mov.u32 	%r14, %ctaid.x;
	mov.u32 	%r1, %ntid.x;
	mov.u32 	%r2, %tid.x;
	mad.lo.s32 	%r3, %r14, %r1, %r2;
	setp.ge.s32 	%p1, %r3, %r13;
	mov.f32 	%f9, 0f00000000;
	@%p1 bra 	$L__BB2_2;
	cvta.to.global.u64 	%rd3, %rd1;
	mul.wide.s32 	%rd4, %r3, 4;
	add.s64 	%rd5, %rd3, %rd4;
	ld.global.f32 	%f9, [%rd5];
$L__BB2_2:
	shl.b32 	%r16, %r2, 2;
	mov.u32 	%r17, _ZZ18scan_hillis_steelePfS_iE4temp;
	add.s32 	%r4, %r17, %r16;
	st.shared.f32 	[%r4], %f9;
	bar.sync 	0;
	setp.lt.u32 	%p2, %r1, 2;
	mov.b32 	%r45, 0;
	@%p2 bra 	$L__BB2_11;
	mov.b32 	%r43, 1;
$L__BB2_4:
	add.s32 	%r19, %r43, -1;
	shr.u32 	%r20, %r19, 31;
	add.s32 	%r21, %r19, %r20;
	and.b32  	%r22, %r21, -2;
	sub.s32 	%r6, %r19, %r22;
	and.b32  	%r7, %r43, 1;
	setp.lt.u32 	%p3, %r2, %r43;
	@%p3 bra 	$L__BB2_6;
	shl.b32 	%r23, %r6, 10;
	add.s32 	%r25, %r17, %r23;
	add.s32 	%r27, %r25, %r16;
	ld.shared.f32 	%f4, [%r27];
	sub.s32 	%r28, %r2, %r43;
	shl.b32 	%r29, %r28, 2;
	add.s32 	%r30, %r25, %r29;
	ld.shared.f32 	%f5, [%r30];
	add.f32 	%f6, %f4, %f5;
	shl.b32 	%r31, %r7, 10;
	add.s32 	%r32, %r4, %r31;
	st.shared.f32 	[%r32], %f6;
	bra.uni 	$L__BB2_7;
$L__BB2_6:
	shl.b32 	%r33, %r6, 10;
	add.s32 	%r34, %r4, %r33;
	ld.shared.f32 	%f7, [%r34];
	shl.b32 	%r35, %r7, 10;
	add.s32 	%r36, %r4, %r35;
	st.shared.f32 	[%r36], %f7;
$L__BB2_7:
	bar.sync 	0;
	shl.b32 	%r43, %r43, 1;
	setp.lt.u32 	%p4, %r43, %r1;
	@%p4 bra 	$L__BB2_4;
	mov.b32 	%r44, 1;
$L__BB2_9:
	mov.u32 	%r9, %r44;
	shl.b32 	%r44, %r9, 1;
	setp.lt.u32 	%p5, %r44, %r1;
	@%p5 bra 	$L__BB2_9;
	and.b32  	%r45, %r9, 1;
$L__BB2_11:
	setp.ge.s32 	%p6, %r3, %r13;
	@%p6 bra 	$L__BB2_13;
	shl.b32 	%r38, %r45, 10;
	add.s32 	%r40, %r17, %r38;
	add.s32 	%r42, %r40, %r16;
	ld.shared.f32 	%f8, [%r42];
	cvta.to.global.u64 	%rd6, %rd2;
	mul.wide.s32 	%rd7, %r3, 4;
	add.s64 	%rd8, %rd6, %rd7;
	st.global.f32 	[%rd8], %f8;
$L__BB2_13:
	ret;

}
	// .globl	_Z17stencil_1d_3pointPfS_i
.visible .entry _Z17stencil_1d_3pointPfS_i(
	.param .u64 .ptr .align 1 _Z17stencil_1d_3pointPfS_i_param_0,
	.param .u64 .ptr .align 1 _Z17stencil_1d_3pointPfS_i_param_1,
	.param .u32 _Z17stencil_1d_3pointPfS_i_param_2
)
{
	.reg .pred 	%p<7>;
	.reg .b32 	%r<13>;
	.reg .b32 	%f<16>;
	.reg .b64 	%rd<11>;
	// demoted variable
	.shared .align 4 .b8 _ZZ17stencil_1d_3pointPfS_iE11shared_data[1032];
	ld.param.u64 	%rd4, [_Z17stencil_1d_3pointPfS_i_param_0];
	ld.param.u64 	%rd3, [_Z17stencil_1d_3pointPfS_i_param_1];
	ld.param.u32 	%r5, [_Z17stencil_1d_3pointPfS_i_param_2];
	cvta.to.global.u64 	%rd1, %rd4;
	mov.u32 	%r6, %ctaid.x;
	mov.u32 	%r1, %ntid.x;
	mov.u32 	%r2, %tid.x;
	mad.lo.s32 	%r3, %r6, %r1, %r2;
	setp.ge.s32 	%p1, %r3, %r5;
	mul.wide.s32 	%rd5, %r3, 4;
	add.s64 	%rd2, %rd1, %rd5;
	shl.b32 	%r7, %r2, 2;
	mov.u32 	%r8, _ZZ17stencil_1d_3pointPfS_iE11shared_data;
	add.s32 	%r4, %r8, %r7;
	@%p1 bra 	$L__BB3_2;
	ld.global.f32 	%f5, [%rd2];
	st.shared.f32 	[%r4+4], %f5;
	bra.uni 	$L__BB3_3;
$L__BB3_2:
	mov.b32 	%r9, 0;
	st.shared.u32 	[%r4+4], %r9;
$L__BB3_3:
	setp.ne.s32 	%p2, %r2, 0;
	@%p2 bra 	$L__BB3_7;
	setp.lt.s32 	%p3, %r3, 1;
	mov.f32 	%f14, 0f00000000;
	@%p3 bra 	$L__BB3_6;
	add.s32 	%r10, %r3, -1;
	mul.wide.u32 	%rd6, %r10, 4;
	add.s64 	%rd7, %rd1, %rd6;
	ld.global.f32 	%f14, [%rd7];
$L__BB3_6:
	st.shared.f32 	[_ZZ17stencil_1d_3pointPfS_iE11shared_data], %f14;
$L__BB3_7:
	add.s32 	%r11, %r1, -1;
	setp.ne.s32 	%p4, %r2, %r11;
	@%p4 bra 	$L__BB3_11;
	add.s32 	%r12, %r5, -1;
	setp.ge.s32 	%p5, %r3, %r12;
	mov.f32 	%f15, 0f00000000;
	@%p5 bra 	$L__BB3_10;
	ld.global.f32 	%f15, [%rd2+4];
$L__BB3_10:
	st.shared.f32 	[%r4+8], %f15;
$L__BB3_11:
	setp.ge.s32 	%p6, %r3, %r5;
	bar.sync 	0;
	@%p6 bra 	$L__BB3_13;
	ld.shared.f32 	%f8, [%r4];
	ld.shared.f32 	%f9, [%r4+4];
	ld.shared.f32 	%f10, [%r4+8];
	add.f32 	%f11, %f8, %f9;
	add.f32 	%f12, %f11, %f10;
	div.rn.f32 	%f13, %f12, 0f40400000;
	cvta.to.global.u64 	%rd8, %rd3;
	add.s64 	%rd10, %rd8, %rd5;
	st.global.f32 	[%rd10], %f13;
$L__BB3_13:
	ret;

}


// ===== COMPILED SASS (sm_100) =====

	.target	sm_100

	.elftype	@"ET_EXEC"


//--------------------- .note.nv.tkinfo           --------------------------
	.section	.note.nv.tkinfo,"",@"SHT_NOTE"
	.sectionflags	@"SHF_NOTE_NV_TKINFO"
	.tkinfo
        /*0018*/ 	.word	0x00000002
        /*0030*/ 	.string	""
        /*0030*/ 	.string	"ptxas"
        /*0030*/ 	.string	"Cuda compilation tools, release 13.0, V13.0.88"
        /*0030*/ 	.string	"Build cuda_13.0.r13.0/compiler.36424714_0"
        /*0030*/ 	.string	"-arch sm_100 -m 64 "



//--------------------- .note.nv.cuinfo           --------------------------
	.section	.note.nv.cuinfo,"",@"SHT_NOTE"
	.sectionflags	@"SHF_NOTE_NV_CUINFO"
        /*0018*/ 	.short	0x0002
        /*001a*/ 	.short	0x0064
        /*001c*/ 	.short	0x0082
	.zero		2


//--------------------- .nv.info                  --------------------------
	.section	.nv.info,"",@"SHT_CUDA_INFO"
	.align	4


	//----- nvinfo : EIATTR_REGCOUNT
	.align		4
        /*0000*/ 	.byte	0x04, 0x2f
        /*0002*/ 	.short	(.L_1 - .L_0)
	.align		4
.L_0:
        /*0004*/ 	.word	index@(_Z11map_patternPfS_ffi)
        /*0008*/ 	.word	0x0000000c


	//----- nvinfo : EIATTR_FRAME_SIZE
	.align		4
.L_1:
        /*000c*/ 	.byte	0x04, 0x11
        /*000e*/ 	.short	(.L_3 - .L_2)
	.align		4
.L_2:
        /*0010*/ 	.word	index@(_Z11map_patternPfS_ffi)
        /*0014*/ 	.word	0x00000000


	//----- nvinfo : EIATTR_REGCOUNT
	.align		4
.L_3:
        /*0018*/ 	.byte	0x04, 0x2f
        /*001a*/ 	.short	(.L_5 - .L_4)
	.align		4
.L_4:
        /*001c*/ 	.word	index@(_Z16reduce_sum_blockPfS_i)
        /*0020*/ 	.word	0x0000000b


	//----- nvinfo : EIATTR_FRAME_SIZE
	.align		4
.L_5:
        /*0024*/ 	.byte	0x04, 0x11
        /*0026*/ 	.short	(.L_7 - .L_6)
	.align		4
.L_6:
        /*0028*/ 	.word	index@(_Z16reduce_sum_blockPfS_i)
        /*002c*/ 	.word	0x00000000


	//----- nvinfo : EIATTR_REGCOUNT
	.align		4
.L_7:
        /*0030*/ 	.byte	0x04, 0x2f
        /*0032*/ 	.short	(.L_9 - .L_8)
	.align		4
.L_8:
        /*0034*/ 	.word	index@(_Z18scan_hillis_steelePfS_i)
        /*0038*/ 	.word	0x0000000c


	//----- nvinfo : EIATTR_FRAME_SIZE
	.align		4
.L_9:
        /*003c*/ 	.byte	0x04, 0x11
        /*003e*/ 	.short	(.L_11 - .L_10)
	.align		4
.L_10:
        /*0040*/ 	.word	index@(_Z18scan_hillis_steelePfS_i)
        /*0044*/ 	.word	0x00000000


	//----- nvinfo : EIATTR_REGCOUNT
	.align		4
.L_11:
        /*0048*/ 	.byte	0x04, 0x2f
        /*004a*/ 	.short	(.L_13 - .L_12)
	.align		4
.L_12:
        /*004c*/ 	.word	index@(_Z17stencil_1d_3pointPfS_i)
        /*0050*/ 	.word	0x0000000e


	//----- nvinfo : EIATTR_FRAME_SIZE
	.align		4
.L_13:
        /*0054*/ 	.byte	0x04, 0x11
        /*0056*/ 	.short	(.L_15 - .L_14)
	.align		4
.L_14:
        /*0058*/ 	.word	index@($__internal_0_$__cuda_sm3x_div_rn_noftz_f32_slowpath)
        /*005c*/ 	.word	0x00000000


	//----- nvinfo : EIATTR_FRAME_SIZE
	.align		4
.L_15:
        /*0060*/ 	.byte	0x04, 0x11
        /*0062*/ 	.short	(.L_17 - .L_16)
	.align		4
.L_16:
        /*0064*/ 	.word	index@(_Z17stencil_1d_3pointPfS_i)
        /*0068*/ 	.word	0x00000000


	//----- nvinfo : EIATTR_MIN_STACK_SIZE
	.align		4
.L_17:
        /*006c*/ 	.byte	0x04, 0x12
        /*006e*/ 	.short	(.L_19 - .L_18)
	.align		4
.L_18:
        /*0070*/ 	.word	index@(_Z17stencil_1d_3pointPfS_i)
        /*0074*/ 	.word	0x00000000


	//----- nvinfo : EIATTR_MIN_STACK_SIZE
	.align		4
.L_19:
        /*0078*/ 	.byte	0x04, 0x12
        /*007a*/ 	.short	(.L_21 - .L_20)
	.align		4
.L_20:
        /*007c*/ 	.word	index@(_Z18scan_hillis_steelePfS_i)
        /*0080*/ 	.word	0x00000000


	//----- nvinfo : EIATTR_MIN_STACK_SIZE
	.align		4
.L_21:
        /*0084*/ 	.byte	0x04, 0x12
        /*0086*/ 	.short	(.L_23 - .L_22)
	.align		4
.L_22:
        /*0088*/ 	.word	index@(_Z16reduce_sum_blockPfS_i)
        /*008c*/ 	.word	0x00000000


	//----- nvinfo : EIATTR_MIN_STACK_SIZE
	.align		4
.L_23:
        /*0090*/ 	.byte	0x04, 0x12
        /*0092*/ 	.short	(.L_25 - .L_24)
	.align		4
.L_24:
        /*0094*/ 	.word	index@(_Z11map_patternPfS_ffi)
        /*0098*/ 	.word	0x00000000
.L_25:


//--------------------- .nv.compat                --------------------------
	.section	.nv.compat,"",@"SHT_CUDA_COMPAT_INFO"
	.align	4
        /*0000*/ 	.byte	0x02, 0x09, 0x00, 0x00, 0x02, 0x02, 0x01, 0x00, 0x02, 0x05, 0x05, 0x00, 0x03, 0x07, 0x01, 0x01
        /*0010*/ 	.byte	0x02, 0x03, 0x00, 0x00, 0x02, 0x06, 0x01, 0x00, 0x04, 0x0b, 0x08, 0x00, 0x01, 0x00, 0x00, 0x00
        /*0020*/ 	.byte	0x00, 0x00, 0x00, 0x00


//--------------------- .nv.info._Z17stencil_1d_3pointPfS_i --------------------------
	.section	.nv.info._Z17stencil_1d_3pointPfS_i,"",@"SHT_CUDA_INFO"
	.sectionflags	@""
	.align	4


	//----- nvinfo : EIATTR_CUDA_API_VERSION
	.align		4
        /*0000*/ 	.byte	0x04, 0x37
        /*0002*/ 	.short	(.L_27 - .L_26)
.L_26:
        /*0004*/ 	.word	0x00000082


	//----- nvinfo : EIATTR_KPARAM_INFO
	.align		4
.L_27:
        /*0008*/ 	.byte	0x04, 0x17
        /*000a*/ 	.short	(.L_29 - .L_28)
.L_28:
        /*000c*/ 	.word	0x00000000
        /*0010*/ 	.short	0x0002
        /*0012*/ 	.short	0x0010
        /*0014*/ 	.byte	0x00, 0xf0, 0x11, 0x00


	//----- nvinfo : EIATTR_KPARAM_INFO
	.align		4
.L_29:
        /*0018*/ 	.byte	0x04, 0x17
        /*001a*/ 	.short	(.L_31 - .L_30)
.L_30:
        /*001c*/ 	.word	0x00000000
        /*0020*/ 	.short	0x0001
        /*0022*/ 	.short	0x0008
        /*0024*/ 	.byte	0x00, 0xf5, 0x21, 0x00


	//----- nvinfo : EIATTR_KPARAM_INFO
	.align		4
.L_31:
        /*0028*/ 	.byte	0x04, 0x17
        /*002a*/ 	.short	(.L_33 - .L_32)
.L_32:
        /*002c*/ 	.word	0x00000000
        /*0030*/ 	.short	0x0000
        /*0032*/ 	.short	0x0000
        /*0034*/ 	.byte	0x00, 0xf5, 0x21, 0x00


	//----- nvinfo : EIATTR_SPARSE_MMA_MASK
	.align		4
.L_33:
        /*0038*/ 	.byte	0x03, 0x50
        /*003a*/ 	.short	0x0000


	//----- nvinfo : EIATTR_MAXREG_COUNT
	.align		4
        /*003c*/ 	.byte	0x03, 0x1b
        /*003e*/ 	.short	0x00ff


	//----- nvinfo : EIATTR_NUM_BARRIERS
	.align		4
        /*0040*/ 	.byte	0x02, 0x4c
        /*0042*/ 	.byte	0x01
	.zero		1


	//----- nvinfo : EIATTR_MERCURY_ISA_VERSION
	.align		4
        /*0044*/ 	.byte	0x03, 0x5f
        /*0046*/ 	.short	0x0101


	//----- nvinfo : EIATTR_VRC_CTA_INIT_COUNT
	.align		4
        /*0048*/ 	.byte	0x02, 0x4a
	.zero		1
	.zero		1


	//----- nvinfo : EIATTR_EXIT_INSTR_OFFSETS
	.align		4
        /*004c*/ 	.byte	0x04, 0x1c
        /*004e*/ 	.short	(.L_35 - .L_34)


	//   ....[0]....
.L_34:
        /*0050*/ 	.word	0x000002c0


	//   ....[1]....
        /*0054*/ 	.word	0x00000420


	//----- nvinfo : EIATTR_CRS_STACK_SIZE
	.align		4
.L_35:
        /*0058*/ 	.byte	0x04, 0x1e
        /*005a*/ 	.short	(.L_37 - .L_36)
.L_36:
        /*005c*/ 	.word	0x00000000


	//----- nvinfo : EIATTR_CBANK_PARAM_SIZE
	.align		4
.L_37:
        /*0060*/ 	.byte	0x03, 0x19
        /*0062*/ 	.short	0x0014


	//----- nvinfo : EIATTR_PARAM_CBANK
	.align		4
        /*0064*/ 	.byte	0x04, 0x0a
        /*0066*/ 	.short	(.L_39 - .L_38)
	.align		4
.L_38:
        /*0068*/ 	.word	index@(.nv.constant0._Z17stencil_1d_3pointPfS_i)
        /*006c*/ 	.short	0x0380
        /*006e*/ 	.short	0x0014


	//----- nvinfo : EIATTR_SW_WAR
	.align		4
.L_39:
        /*0070*/ 	.byte	0x04, 0x36
        /*0072*/ 	.short	(.L_41 - .L_40)
.L_40:
        /*0074*/ 	.word	0x00000008
.L_41:


//--------------------- .nv.info._Z18scan_hillis_steelePfS_i --------------------------
	.section	.nv.info._Z18scan_hillis_steelePfS_i,"",@"SHT_CUDA_INFO"
	.sectionflags	@""
	.align	4


	//----- nvinfo : EIATTR_CUDA_API_VERSION
	.align		4
        /*0000*/ 	.byte	0x04, 0x37
        /*0002*/ 	.short	(.L_43 - .L_42)
.L_42:
        /*0004*/ 	.word	0x00000082


	//----- nvinfo : EIATTR_KPARAM_INFO
	.align		4
.L_43:
        /*0008*/ 	.byte	0x04, 0x17
        /*000a*/ 	.short	(.L_45 - .L_44)
.L_44:
        /*000c*/ 	.word	0x00000000
        /*0010*/ 	.short	0x0002
        /*0012*/ 	.short	0x0010
        /*0014*/ 	.byte	0x00, 0xf0, 0x11, 0x00


	//----- nvinfo : EIATTR_KPARAM_INFO
	.align		4
.L_45:
        /*0018*/ 	.byte	0x04, 0x17
        /*001a*/ 	.short	(.L_47 - .L_46)
.L_46:
        /*001c*/ 	.word	0x00000000
        /*0020*/ 	.short	0x0001
        /*0022*/ 	.short	0x0008
        /*0024*/ 	.byte	0x00, 0xf5, 0x21, 0x00


	//----- nvinfo : EIATTR_KPARAM_INFO
	.align		4
.L_47:
        /*0028*/ 	.byte	0x04, 0x17
        /*002a*/ 	.short	(.L_49 - .L_48)
.L_48:
        /*002c*/ 	.word	0x00000000
        /*0030*/ 	.short	0x0000
        /*0032*/ 	.short	0x0000
        /*0034*/ 	.byte	0x00, 0xf5, 0x21, 0x00


	//----- nvinfo : EIATTR_SPARSE_MMA_MASK
	.align		4
.L_49:
        /*0038*/ 	.byte	0x03, 0x50
        /*003a*/ 	.short	0x0000


	//----- nvinfo : EIATTR_MAXREG_COUNT
	.align		4
        /*003c*/ 	.byte	0x03, 0x1b
        /*003e*/ 	.short	0x00ff


	//----- nvinfo : EIATTR_NUM_BARRIERS
	.align		4
        /*0040*/ 	.byte	0x02, 0x4c
        /*0042*/ 	.byte	0x01
	.zero		1


	//----- nvinfo : EIATTR_MERCURY_ISA_VERSION
	.align		4
        /*0044*/ 	.byte	0x03, 0x5f
        /*0046*/ 	.short	0x0101


	//----- nvinfo : EIATTR_VRC_CTA_INIT_COUNT
	.align		4
        /*0048*/ 	.byte	0x02, 0x4a
	.zero		1
	.zero		1


	//----- nvinfo : EIATTR_EXIT_INSTR_OFFSETS
	.align		4
        /*004c*/ 	.byte	0x04, 0x1c
        /*004e*/ 	.short	(.L_51 - .L_50)


	//   ....[0]....
.L_50:
        /*0050*/ 	.word	0x00000390


	//   ....[1]....
        /*0054*/ 	.word	0x00000400


	//----- nvinfo : EIATTR_CRS_STACK_SIZE
	.align		4
.L_51:
        /*0058*/ 	.byte	0x04, 0x1e
        /*005a*/ 	.short	(.L_53 - .L_52)
.L_52:
        /*005c*/ 	.word	0x00000000


	//----- nvinfo : EIATTR_CBANK_PARAM_SIZE
	.align		4
.L_53:
        /*0060*/ 	.byte	0x03, 0x19
        /*0062*/ 	.short	0x0014


	//----- nvinfo : EIATTR_PARAM_CBANK
	.align		4
        /*0064*/ 	.byte	0x04, 0x0a
        /*0066*/ 	.short	(.L_55 - .L_54)
	.align		4
.L_54:
        /*0068*/ 	.word	index@(.nv.constant0._Z18scan_hillis_steelePfS_i)
        /*006c*/ 	.short	0x0380
        /*006e*/ 	.short	0x0014


	//----- nvinfo : EIATTR_SW_WAR
	.align		4
.L_55:
        /*0070*/ 	.byte	0x04, 0x36
        /*0072*/ 	.short	(.L_57 - .L_56)
.L_56:
        /*0074*/ 	.word	0x00000008
.L_57:


//--------------------- .nv.info._Z16reduce_sum_blockPfS_i --------------------------
	.section	.nv.info._Z16reduce_sum_blockPfS_i,"",@"SHT_CUDA_INFO"
	.sectionflags	@""
	.align	4


	//----- nvinfo : EIATTR_CUDA_API_VERSION
	.align		4
        /*0000*/ 	.byte	0x04, 0x37
        /*0002*/ 	.short	(.L_59 - .L_58)
.L_58:
        /*0004*/ 	.word	0x00000082


	//----- nvinfo : EIATTR_KPARAM_INFO
	.align		4
.L_59:
        /*0008*/ 	.byte	0x04, 0x17
        /*000a*/ 	.short	(.L_61 - .L_60)
.L_60:
        /*000c*/ 	.word	0x00000000
        /*0010*/ 	.short	0x0002
        /*0012*/ 	.short	0x0010
        /*0014*/ 	.byte	0x00, 0xf0, 0x11, 0x00


	//----- nvinfo : EIATTR_KPARAM_INFO
	.align		4
.L_61:
        /*0018*/ 	.byte	0x04, 0x17
        /*001a*/ 	.short	(.L_63 - .L_62)
.L_62:
        /*001c*/ 	.word	0x00000000
        /*0020*/ 	.short	0x0001
        /*0022*/ 	.short	0x0008
        /*0024*/ 	.byte	0x00, 0xf5, 0x21, 0x00


	//----- nvinfo : EIATTR_KPARAM_INFO
	.align		4
.L_63:
        /*0028*/ 	.byte	0x04, 0x17
        /*002a*/ 	.short	(.L_65 - .L_64)
.L_64:
        /*002c*/ 	.word	0x00000000
        /*0030*/ 	.short	0x0000
        /*0032*/ 	.short	0x0000
        /*0034*/ 	.byte	0x00, 0xf5, 0x21, 0x00


	//----- nvinfo : EIATTR_SPARSE_MMA_MASK
	.align		4
.L_65:
        /*0038*/ 	.byte	0x03, 0x50
        /*003a*/ 	.short	0x0000


	//----- nvinfo : EIATTR_MAXREG_COUNT
	.align		4
        /*003c*/ 	.byte	0x03, 0x1b
        /*003e*/ 	.short	0x00ff


	//----- nvinfo : EIATTR_NUM_BARRIERS
	.align		4
        /*0040*/ 	.byte	0x02, 0x4c
        /*0042*/ 	.byte	0x01
	.zero		1


	//----- nvinfo : EIATTR_MERCURY_ISA_VERSION
	.align		4
        /*0044*/ 	.byte	0x03, 0x5f
        /*0046*/ 	.short	0x0101


	//----- nvinfo : EIATTR_VRC_CTA_INIT_COUNT
	.align		4
        /*0048*/ 	.byte	0x02, 0x4a
	.zero		1
	.zero		1


	//----- nvinfo : EIATTR_EXIT_INSTR_OFFSETS
	.align		4
        /*004c*/ 	.byte	0x04, 0x1c
        /*004e*/ 	.short	(.L_67 - .L_66)


	//   ....[0]....
.L_66:
        /*0050*/ 	.word	0x00000210


	//   ....[1]....
        /*0054*/ 	.word	0x00000290


	//----- nvinfo : EIATTR_CBANK_PARAM_SIZE
	.align		4
.L_67:
        /*0058*/ 	.byte	0x03, 0x19
        /*005a*/ 	.short	0x0014


	//----- nvinfo : EIATTR_PARAM_CBANK
	.align		4
        /*005c*/ 	.byte	0x04, 0x0a
        /*005e*/ 	.short	(.L_69 - .L_68)
	.align		4
.L_68:
        /*0060*/ 	.word	index@(.nv.constant0._Z16reduce_sum_blockPfS_i)
        /*0064*/ 	.short	0x0380
        /*0066*/ 	.short	0x0014


	//----- nvinfo : EIATTR_SW_WAR
	.align		4
.L_69:
        /*0068*/ 	.byte	0x04, 0x36
        /*006a*/ 	.short	(.L_71 - .L_70)
.L_70:
        /*006c*/ 	.word	0x00000008
.L_71:


//--------------------- .nv.info._Z11map_patternPfS_ffi --------------------------
	.section	.nv.info._Z11map_patternPfS_ffi,"",@"SHT_CUDA_INFO"
	.sectionflags	@""
	.align	4


	//----- nvinfo : EIATTR_CUDA_API_VERSION
	.align		4
        /*0000*/ 	.byte	0x04, 0x37
        /*0002*/ 	.short	(.L_73 - .L_72)
.L_72:
        /*0004*/ 	.word	0x00000082


	//----- nvinfo : EIATTR_KPARAM_INFO
	.align		4
.L_73:
        /*0008*/ 	.byte	0x04, 0x17
        /*000a*/ 	.short	(.L_75 - .L_74)
.L_74:
        /*000c*/ 	.word	0x00000000
        /*0010*/ 	.short	0x0004
        /*0012*/ 	.short	0x0018
        /*0014*/ 	.byte	0x00, 0xf0, 0x11, 0x00


	//----- nvinfo : EIATTR_KPARAM_INFO
	.align		4
.L_75:
        /*0018*/ 	.byte	0x04, 0x17
        /*001a*/ 	.short	(.L_77 - .L_76)
.L_76:
        /*001c*/ 	.word	0x00000000
        /*0020*/ 	.short	0x0003
        /*0022*/ 	.short	0x0014
        /*0024*/ 	.byte	0x00, 0xf0, 0x11, 0x00


	//----- nvinfo : EIATTR_KPARAM_INFO
	.align		4
.L_77:
        /*0028*/ 	.byte	0x04, 0x17
        /*002a*/ 	.short	(.L_79 - .L_78)
.L_78:
        /*002c*/ 	.word	0x00000000
        /*0030*/ 	.short	0x0002
        /*0032*/ 	.short	0x0010
        /*0034*/ 	.byte	0x00, 0xf0, 0x11, 0x00


	//----- nvinfo : EIATTR_KPARAM_INFO
	.align		4
.L_79:
        /*0038*/ 	.byte	0x04, 0x17
        /*003a*/ 	.short	(.L_81 - .L_80)
.L_80:
        /*003c*/ 	.word	0x00000000
        /*0040*/ 	.short	0x0001
        /*0042*/ 	.short	0x0008
        /*0044*/ 	.byte	0x00, 0xf5, 0x21, 0x00


	//----- nvinfo : EIATTR_KPARAM_INFO
	.align		4
.L_81:
        /*0048*/ 	.byte	0x04, 0x17
        /*004a*/ 	.short	(.L_83 - .L_82)
.L_82:
        /*004c*/ 	.word	0x00000000
        /*0050*/ 	.short	0x0000
        /*0052*/ 	.short	0x0000
        /*0054*/ 	.byte	0x00, 0xf5, 0x21, 0x00


	//----- nvinfo : EIATTR_SPARSE_MMA_MASK
	.align		4
.L_83:
        /*0058*/ 	.byte	0x03, 0x50
        /*005a*/ 	.short	0x0000


	//----- nvinfo : EIATTR_MAXREG_COUNT
	.align		4
        /*005c*/ 	.byte	0x03, 0x1b
        /*005e*/ 	.short	0x00ff


	//----- nvinfo : EIATTR_MERCURY_ISA_VERSION
	.align		4
        /*0060*/ 	.byte	0x03, 0x5f
        /*0062*/ 	.short	0x0101


	//----- nvinfo : EIATTR_VRC_CTA_INIT_COUNT
	.align		4
        /*0064*/ 	.byte	0x02, 0x4a
	.zero		1
	.zero		1


	//----- nvinfo : EIATTR_EXIT_INSTR_OFFSETS
	.align		4
        /*0068*/ 	.byte	0x04, 0x1c
        /*006a*/ 	.short	(.L_85 - .L_84)


	//   ....[0]....
.L_84:
        /*006c*/ 	.word	0x00000070


	//   ....[1]....
        /*0070*/ 	.word	0x00000110


	//----- nvinfo : EIATTR_CBANK_PARAM_SIZE
	.align		4
.L_85:
        /*0074*/ 	.byte	0x03, 0x19
        /*0076*/ 	.short	0x001c


	//----- nvinfo : EIATTR_PARAM_CBANK
	.align		4
        /*0078*/ 	.byte	0x04, 0x0a
        /*007a*/ 	.short	(.L_87 - .L_86)
	.align		4
.L_86:
        /*007c*/ 	.word	index@(.nv.constant0._Z11map_patternPfS_ffi)
        /*0080*/ 	.short	0x0380
        /*0082*/ 	.short	0x001c


	//----- nvinfo : EIATTR_SW_WAR
	.align		4
.L_87:
        /*0084*/ 	.byte	0x04, 0x36
        /*0086*/ 	.short	(.L_89 - .L_88)
.L_88:
        /*0088*/ 	.word	0x00000008
.L_89:


//--------------------- .nv.callgraph             --------------------------
	.section	.nv.callgraph,"",@"SHT_CUDA_CALLGRAPH"
	.align	4
	.sectionentsize	8
	.align		4
        /*0000*/ 	.word	0x00000000
	.align		4
        /*0004*/ 	.word	0xffffffff
	.align		4
        /*0008*/ 	.word	0x00000000
	.align		4
        /*000c*/ 	.word	0xfffffffe
	.align		4
        /*0010*/ 	.word	0x00000000
	.align		4
        /*0014*/ 	.word	0xfffffffd
	.align		4
        /*0018*/ 	.word	0x00000000
	.align		4
        /*001c*/ 	.word	0xfffffffc


//--------------------- .text._Z17stencil_1d_3pointPfS_i --------------------------
	.section	.text._Z17stencil_1d_3pointPfS_i,"ax",@progbits
	.align	128
        .global         _Z17stencil_1d_3pointPfS_i
        .type           _Z17stencil_1d_3pointPfS_i,@function
        .size           _Z17stencil_1d_3pointPfS_i,(.L_x_34 - _Z17stencil_1d_3pointPfS_i)
        .other          _Z17stencil_1d_3pointPfS_i,@"STO_CUDA_ENTRY STV_DEFAULT"
_Z17stencil_1d_3pointPfS_i:
.text._Z17stencil_1d_3pointPfS_i:
[----:B------:R-:W-:Y:S01]  /*0000*/  LDC R1, c[0x0][0x37c] ;  /* 0x0000df00ff017b82 */ /* 0x000fe20000000800 */
[----:B------:R-:W0:Y:S07]  /*0010*/  S2R R11, SR_TID.X ;  /* 0x00000000000b7919 */ /* 0x000e2e0000002100 */
[----:B------:R-:W0:Y:S01]  /*0020*/  S2UR UR4, SR_CTAID.X ;  /* 0x00000000000479c3 */ /* 0x000e220000002500 */
[----:B------:R-:W1:Y:S01]  /*0030*/  LDCU UR8, c[0x0][0x390] ;  /* 0x00007200ff0877ac */ /* 0x000e620008000800 */
[----:B------:R-:W2:Y:S06]  /*0040*/  LDCU.64 UR6, c[0x0][0x358] ;  /* 0x00006b00ff0677ac */ /* 0x000eac0008000a00 */
[----:B------:R-:W0:Y:S08]  /*0050*/  LDC R8, c[0x0][0x360] ;  /* 0x0000d800ff087b82 */ /* 0x000e300000000800 */
[----:B------:R-:W3:Y:S01]  /*0060*/  LDC.64 R6, c[0x0][0x380] ;  /* 0x0000e000ff067b82 */ /* 0x000ee20000000a00 */
[----:B0-----:R-:W-:-:S05]  /*0070*/  IMAD R2, R8, UR4, R11 ;  /* 0x0000000408027c24 */ /* 0x001fca000f8e020b */
[C---:B-1----:R-:W-:Y:S01]  /*0080*/  ISETP.GE.AND P0, PT, R2.reuse, UR8, PT ;  /* 0x0000000802007c0c */ /* 0x042fe2000bf06270 */
[----:B---3--:R-:W-:-:S12]  /*0090*/  IMAD.WIDE R4, R2, 0x4, R6 ;  /* 0x0000000402047825 */ /* 0x008fd800078e0206 */
[----:B--2---:R-:W2:Y:S01]  /*00a0*/  @!P0 LDG.E R0, desc[UR6][R4.64] ;  /* 0x0000000604008981 */ /* 0x004ea2000c1e1900 */
[----:B------:R-:W0:Y:S01]  /*00b0*/  S2UR UR5, SR_CgaCtaId ;  /* 0x00000000000579c3 */ /* 0x000e220000008800 */
[----:B------:R-:W-:Y:S01]  /*00c0*/  UMOV UR4, 0x400 ;  /* 0x0000040000047882 */ /* 0x000fe20000000000 */
[----:B------:R-:W-:Y:S01]  /*00d0*/  ISETP.NE.AND P1, PT, R11, RZ, PT ;  /* 0x000000ff0b00720c */ /* 0x000fe20003f25270 */
[----:B------:R-:W-:Y:S01]  /*00e0*/  BSSY.RECONVERGENT B0, `(.L_x_0) ;  /* 0x000000f000007945 */ /* 0x000fe20003800200 */
[----:B0-----:R-:W-:-:S06]  /*00f0*/  ULEA UR4, UR5, UR4, 0x18 ;  /* 0x0000000405047291 */ /* 0x001fcc000f8ec0ff */
[----:B------:R-:W-:-:S05]  /*0100*/  LEA R3, R11, UR4, 0x2 ;  /* 0x000000040b037c11 */ /* 0x000fca000f8e10ff */
[----:B--2---:R0:W-:Y:S04]  /*0110*/  @!P0 STS [R3+0x4], R0 ;  /* 0x0000040003008388 */ /* 0x0041e80000000800 */
[----:B------:R0:W-:Y:S01]  /*0120*/  @P0 STS [R3+0x4], RZ ;  /* 0x000004ff03000388 */ /* 0x0001e20000000800 */
[----:B------:R-:W-:Y:S05]  /*0130*/  @P1 BRA `(.L_x_1) ;  /* 0x0000000000241947 */ /* 0x000fea0003800000 */
[----:B------:R-:W-:Y:S01]  /*0140*/  ISETP.GE.AND P1, PT, R2, 0x1, PT ;  /* 0x000000010200780c */ /* 0x000fe20003f26270 */
[----:B------:R-:W-:Y:S01]  /*0150*/  BSSY.RECONVERGENT B1, `(.L_x_2) ;  /* 0x0000006000017945 */ /* 0x000fe20003800200 */
[----:B0-----:R-:W-:-:S11]  /*0160*/  IMAD.MOV.U32 R0, RZ, RZ, RZ ;  /* 0x000000ffff007224 */ /* 0x001fd600078e00ff */
[----:B------:R-:W-:Y:S05]  /*0170*/  @!P1 BRA `(.L_x_3) ;  /* 0x00000000000c9947 */ /* 0x000fea0003800000 */
[----:B------:R-:W-:-:S04]  /*0180*/  VIADD R9, R2, 0xffffffff ;  /* 0xffffffff02097836 */ /* 0x000fc80000000000 */
[----:B------:R-:W-:-:S05]  /*0190*/  IMAD.WIDE.U32 R6, R9, 0x4, R6 ;  /* 0x0000000409067825 */ /* 0x000fca00078e0006 */
[----:B------:R0:W5:Y:S02]  /*01a0*/  LDG.E R0, desc[UR6][R6.64] ;  /* 0x0000000606007981 */ /* 0x000164000c1e1900 */
.L_x_3:
[----:B------:R-:W-:Y:S05]  /*01b0*/  BSYNC.RECONVERGENT B1 ;  /* 0x0000000000017941 */ /* 0x000fea0003800200 */
.L_x_2:
[----:B-----5:R1:W-:Y:S02]  /*01c0*/  STS [UR4], R0 ;  /* 0x00000000ff007988 */ /* 0x0203e40008000804 */
.L_x_1:
[----:B------:R-:W-:Y:S05]  /*01d0*/  BSYNC.RECONVERGENT B0 ;  /* 0x0000000000007941 */ /* 0x000fea0003800200 */
.L_x_0:
[----:B01----:R-:W-:Y:S01]  /*01e0*/  VIADD R0, R8, 0xffffffff ;  /* 0xffffffff08007836 */ /* 0x003fe20000000000 */
[----:B------:R-:W-:Y:S04]  /*01f0*/  BSSY.RECONVERGENT B0, `(.L_x_4) ;  /* 0x000000b000007945 */ /* 0x000fe80003800200 */
[----:B------:R-:W-:-:S13]  /*0200*/  ISETP.NE.AND P1, PT, R11, R0, PT ;  /* 0x000000000b00720c */ /* 0x000fda0003f25270 */
[----:B------:R-:W-:Y:S05]  /*0210*/  @P1 BRA `(.L_x_5) ;  /* 0x0000000000201947 */ /* 0x000fea0003800000 */
[----:B------:R-:W-:Y:S01]  /*0220*/  UIADD3 UR4, UPT, UPT, UR8, -0x1, URZ ;  /* 0xffffffff08047890 */ /* 0x000fe2000fffe0ff */
[----:B------:R-:W-:Y:S01]  /*0230*/  BSSY.RECONVERGENT B1, `(.L_x_6) ;  /* 0x0000005000017945 */ /* 0x000fe20003800200 */
[----:B------:R-:W-:-:S04]  /*0240*/  IMAD.MOV.U32 R0, RZ, RZ, RZ ;  /* 0x000000ffff007224 */ /* 0x000fc800078e00ff */
[----:B------:R-:W-:-:S13]  /*0250*/  ISETP.GE.AND P1, PT, R2, UR4, PT ;  /* 0x0000000402007c0c */ /* 0x000fda000bf26270 */
[----:B------:R-:W-:Y:S05]  /*0260*/  @P1 BRA `(.L_x_7) ;  /* 0x0000000000041947 */ /* 0x000fea0003800000 */
[----:B------:R0:W5:Y:S02]  /*0270*/  LDG.E R0, desc[UR6][R4.64+0x4] ;  /* 0x0000040604007981 */ /* 0x000164000c1e1900 */
.L_x_7:
[----:B------:R-:W-:Y:S05]  /*0280*/  BSYNC.RECONVERGENT B1 ;  /* 0x0000000000017941 */ /* 0x000fea0003800200 */
.L_x_6:
[----:B-----5:R1:W-:Y:S02]  /*0290*/  STS [R3+0x8], R0 ;  /* 0x0000080003007388 */ /* 0x0203e40000000800 */
.L_x_5:
[----:B------:R-:W-:Y:S05]  /*02a0*/  BSYNC.RECONVERGENT B0 ;  /* 0x0000000000007941 */ /* 0x000fea0003800200 */
.L_x_4:
[----:B------:R-:W-:Y:S06]  /*02b0*/  BAR.SYNC.DEFER_BLOCKING 0x0 ;  /* 0x0000000000007b1d */ /* 0x000fec0000010000 */
[----:B------:R-:W-:Y:S05]  /*02c0*/  @P0 EXIT ;  /* 0x000000000000094d */ /* 0x000fea0003800000 */
[----:B-1----:R-:W-:Y:S01]  /*02d0*/  LDS R0, [R3] ;  /* 0x0000000003007984 */ /* 0x002fe20000000800 */
[----:B------:R-:W-:Y:S01]  /*02e0*/  IMAD.MOV.U32 R7, RZ, RZ, 0x3eaaaaab ;  /* 0x3eaaaaabff077424 */ /* 0x000fe200078e00ff */
[----:B------:R-:W-:Y:S01]  /*02f0*/  BSSY.RECONVERGENT B1, `(.L_x_8) ;  /* 0x000000f000017945 */ /* 0x000fe20003800200 */
[----:B------:R-:W-:Y:S01]  /*0300*/  IMAD.MOV.U32 R6, RZ, RZ, 0x40400000 ;  /* 0x40400000ff067424 */ /* 0x000fe200078e00ff */
[----:B0-----:R-:W0:Y:S03]  /*0310*/  LDS R5, [R3+0x4] ;  /* 0x0000040003057984 */ /* 0x001e260000000800 */
[----:B------:R-:W-:Y:S01]  /*0320*/  FFMA R6, R7, -R6, 1 ;  /* 0x3f80000007067423 */ /* 0x000fe20000000806 */
[----:B------:R-:W1:Y:S01]  /*0330*/  LDS R4, [R3+0x8] ;  /* 0x0000080003047984 */ /* 0x000e620000000800 */
[----:B0-----:R-:W-:-:S04]  /*0340*/  FADD R5, R0, R5 ;  /* 0x0000000500057221 */ /* 0x001fc80000000000 */
[----:B-1----:R-:W-:Y:S01]  /*0350*/  FADD R0, R4, R5 ;  /* 0x0000000504007221 */ /* 0x002fe20000000000 */
[----:B------:R-:W-:-:S03]  /*0360*/  FFMA R5, R6, R7, 0.3333333432674407959 ;  /* 0x3eaaaaab06057423 */ /* 0x000fc60000000007 */
[----:B------:R-:W0:Y:S01]  /*0370*/  FCHK P0, R0, 3 ;  /* 0x4040000000007902 */ /* 0x000e220000000000 */
[----:B------:R-:W-:-:S04]  /*0380*/  FFMA R4, R0, R5, RZ ;  /* 0x0000000500047223 */ /* 0x000fc800000000ff */
[----:B------:R-:W-:-:S04]  /*0390*/  FFMA R6, R4, -3, R0 ;  /* 0xc040000004067823 */ /* 0x000fc80000000000 */
[----:B------:R-:W-:Y:S01]  /*03a0*/  FFMA R7, R5, R6, R4 ;  /* 0x0000000605077223 */ /* 0x000fe20000000004 */
[----:B0-----:R-:W-:Y:S06]  /*03b0*/  @!P0 BRA `(.L_x_9) ;  /* 0x0000000000088947 */ /* 0x001fec0003800000 */
[----:B------:R-:W-:-:S07]  /*03c0*/  MOV R4, 0x3e0 ;  /* 0x000003e000047802 */ /* 0x000fce0000000f00 */
[----:B------:R-:W-:Y:S05]  /*03d0*/  CALL.REL.NOINC `($__internal_0_$__cuda_sm3x_div_rn_noftz_f32_slowpath) ;  /* 0x0000000000147944 */ /* 0x000fea0003c00000 */
.L_x_9:
[----:B------:R-:W-:Y:S05]  /*03e0*/  BSYNC.RECONVERGENT B1 ;  /* 0x0000000000017941 */ /* 0x000fea0003800200 */
.L_x_8:
[----:B------:R-:W0:Y:S02]  /*03f0*/  LDC.64 R4, c[0x0][0x388] ;  /* 0x0000e200ff047b82 */ /* 0x000e240000000a00 */
[----:B0-----:R-:W-:-:S05]  /*0400*/  IMAD.WIDE R2, R2, 0x4, R4 ;  /* 0x0000000402027825 */ /* 0x001fca00078e0204 */
[----:B------:R-:W-:Y:S01]  /*0410*/  STG.E desc[UR6][R2.64], R7 ;  /* 0x0000000702007986 */ /* 0x000fe2000c101906 */
[----:B------:R-:W-:Y:S05]  /*0420*/  EXIT ;  /* 0x000000000000794d */ /* 0x000fea0003800000 */
        .weak           $__internal_0_$__cuda_sm3x_div_rn_noftz_f32_slowpath
        .type           $__internal_0_$__cuda_sm3x_div_rn_noftz_f32_slowpath,@function
        .size           $__internal_0_$__cuda_sm3x_div_rn_noftz_f32_slowpath,(.L_x_34 - $__internal_0_$__cuda_sm3x_div_rn_noftz_f32_slowpath)
$__internal_0_$__cuda_sm3x_div_rn_noftz_f32_slowpath:
[--C-:B------:R-:W-:Y:S01]  /*0430*/  SHF.R.U32.HI R3, RZ, 0x17, R0.reuse ;  /* 0x00000017ff037819 */ /* 0x100fe20000011600 */
[----:B------:R-:W-:Y:S04]  /*0440*/  BSSY.RECONVERGENT B0, `(.L_x_10) ;  /* 0x000005c000007945 */ /* 0x000fe80003800200 */
[----:B------:R-:W-:Y:S01]  /*0450*/  BSSY.RELIABLE B2, `(.L_x_11) ;  /* 0x000001a000027945 */ /* 0x000fe20003800100 */
[----:B------:R-:W-:Y:S01]  /*0460*/  IMAD.MOV.U32 R5, RZ, RZ, R0 ;  /* 0x000000ffff057224 */ /* 0x000fe200078e0000 */
[----:B------:R-:W-:-:S05]  /*0470*/  LOP3.LUT R3, R3, 0xff, RZ, 0xc0, !PT ;  /* 0x000000ff03037812 */ /* 0x000fca00078ec0ff */
[----:B------:R-:W-:-:S05]  /*0480*/  VIADD R7, R3, 0xffffffff ;  /* 0xffffffff03077836 */ /* 0x000fca0000000000 */
[----:B------:R-:W-:-:S13]  /*0490*/  ISETP.GT.U32.OR P0, PT, R7, 0xfd, !PT ;  /* 0x000000fd0700780c */ /* 0x000fda0007f04470 */
[----:B------:R-:W-:Y:S01]  /*04a0*/  @!P0 IMAD.MOV.U32 R6, RZ, RZ, RZ ;  /* 0x000000ffff068224 */ /* 0x000fe200078e00ff */
[----:B------:R-:W-:Y:S06]  /*04b0*/  @!P0 BRA `(.L_x_12) ;  /* 0x00000000004c8947 */ /* 0x000fec0003800000 */
[----:B------:R-:W-:-:S13]  /*04c0*/  FSETP.GTU.FTZ.AND P0, PT, |R0|, +INF , PT ;  /* 0x7f8000000000780b */ /* 0x000fda0003f1c200 */
[----:B------:R-:W-:Y:S05]  /*04d0*/  @P0 BREAK.RELIABLE B2 ;  /* 0x0000000000020942 */ /* 0x000fea0003800100 */
[----:B------:R-:W-:Y:S05]  /*04e0*/  @P0 BRA `(.L_x_13) ;  /* 0x0000000400400947 */ /* 0x000fea0003800000 */
[----:B------:R-:W-:-:S05]  /*04f0*/  IMAD.MOV.U32 R6, RZ, RZ, 0x40400000 ;  /* 0x40400000ff067424 */ /* 0x000fca00078e00ff */
[----:B------:R-:W-:-:S13]  /*0500*/  LOP3.LUT P0, RZ, R6, 0x7fffffff, R5, 0xc8, !PT ;  /* 0x7fffffff06ff7812 */ /* 0x000fda000780c805 */
[----:B------:R-:W-:Y:S05]  /*0510*/  @!P0 BREAK.RELIABLE B2 ;  /* 0x0000000000028942 */ /* 0x000fea0003800100 */
[----:B------:R-:W-:Y:S05]  /*0520*/  @!P0 BRA `(.L_x_14) ;  /* 0x0000000400288947 */ /* 0x000fea0003800000 */
[----:B------:R-:W-:-:S13]  /*0530*/  LOP3.LUT P0, RZ, R5, 0x7fffffff, RZ, 0xc0, !PT ;  /* 0x7fffffff05ff7812 */ /* 0x000fda000780c0ff */
[----:B------:R-:W-:Y:S05]  /*0540*/  @!P0 BREAK.RELIABLE B2 ;  /* 0x0000000000028942 */ /* 0x000fea0003800100 */
[----:B------:R-:W-:Y:S05]  /*0550*/  @!P0 BRA `(.L_x_15) ;  /* 0x0000000400148947 */ /* 0x000fea0003800000 */
[----:B------:R-:W-:Y:S02]  /*0560*/  FSETP.NEU.FTZ.AND P0, PT, |R0|, +INF , PT ;  /* 0x7f8000000000780b */ /* 0x000fe40003f1d200 */
[----:B------:R-:W-:-:S04]  /*0570*/  LOP3.LUT P1, RZ, R6, 0x7fffffff, RZ, 0xc0, !PT ;  /* 0x7fffffff06ff7812 */ /* 0x000fc8000782c0ff */
[----:B------:R-:W-:-:S13]  /*0580*/  PLOP3.LUT P0, PT, P0, P1, PT, 0x2f, 0xf2 ;  /* 0x0000000000f2781c */ /* 0x000fda0000702577 */
[----:B------:R-:W-:Y:S05]  /*0590*/  @P0 BREAK.RELIABLE B2 ;  /* 0x0000000000020942 */ /* 0x000fea0003800100 */
[----:B------:R-:W-:Y:S05]  /*05a0*/  @P0 BRA `(.L_x_16) ;  /* 0x0000000000f40947 */ /* 0x000fea0003800000 */
[----:B------:R-:W-:-:S13]  /*05b0*/  ISETP.GE.AND P0, PT, R7, RZ, PT ;  /* 0x000000ff0700720c */ /* 0x000fda0003f06270 */
[----:B------:R-:W-:Y:S01]  /*05c0*/  @P0 MOV R6, RZ ;  /* 0x000000ff00060202 */ /* 0x000fe20000000f00 */
[----:B------:R-:W-:Y:S01]  /*05d0*/  @!P0 FFMA R5, R0, 1.84467440737095516160e+19, RZ ;  /* 0x5f80000000058823 */ /* 0x000fe200000000ff */
[----:B------:R-:W-:-:S07]  /*05e0*/  @!P0 IMAD.MOV.U32 R6, RZ, RZ, -0x40 ;  /* 0xffffffc0ff068424 */ /* 0x000fce00078e00ff */
.L_x_12:
[----:B------:R-:W-:Y:S05]  /*05f0*/  BSYNC.RELIABLE B2 ;  /* 0x0000000000027941 */ /* 0x000fea0003800100 */
.L_x_11:
[----:B------:R-:W-:Y:S01]  /*0600*/  UMOV UR4, 0x40400000 ;  /* 0x4040000000047882 */ /* 0x000fe20000000000 */
[----:B------:R-:W-:Y:S01]  /*0610*/  VIADD R3, R3, 0xffffff81 ;  /* 0xffffff8103037836 */ /* 0x000fe20000000000 */
[----:B------:R-:W-:Y:S01]  /*0620*/  UIADD3 UR4, UPT, UPT, UR4, -0x800000, URZ ;  /* 0xff80000004047890 */ /* 0x000fe2000fffe0ff */
[----:B------:R-:W-:Y:S02]  /*0630*/  BSSY.RECONVERGENT B2, `(.L_x_17) ;  /* 0x0000033000027945 */ /* 0x000fe40003800200 */
[----:B------:R-:W-:Y:S01]  /*0640*/  IMAD R0, R3, -0x800000, R5 ;  /* 0xff80000003007824 */ /* 0x000fe200078e0205 */
[----:B------:R-:W-:Y:S02]  /*0650*/  IADD3 R6, PT, PT, R6, -0x1, R3 ;  /* 0xffffffff06067810 */ /* 0x000fe40007ffe003 */
[----:B------:R-:W-:-:S03]  /*0660*/  FADD.FTZ R9, -RZ, -UR4 ;  /* 0x80000004ff097e21 */ /* 0x000fc60008010100 */
[----:B------:R-:W0:Y:S02]  /*0670*/  MUFU.RCP R7, UR4 ;  /* 0x0000000400077d08 */ /* 0x000e240008001000 */
[----:B0-----:R-:W-:-:S04]  /*0680*/  FFMA R8, R7, R9, 1 ;  /* 0x3f80000007087423 */ /* 0x001fc80000000009 */
[----:B------:R-:W-:-:S04]  /*0690*/  FFMA R7, R7, R8, R7 ;  /* 0x0000000807077223 */ /* 0x000fc80000000007 */
[----:B------:R-:W-:-:S04]  /*06a0*/  FFMA R8, R0, R7, RZ ;  /* 0x0000000700087223 */ /* 0x000fc800000000ff */
[----:B------:R-:W-:-:S04]  /*06b0*/  FFMA R5, R9, R8, R0 ;  /* 0x0000000809057223 */ /* 0x000fc80000000000 */
[----:B------:R-:W-:-:S04]  /*06c0*/  FFMA R8, R7, R5, R8 ;  /* 0x0000000507087223 */ /* 0x000fc80000000008 */
[----:B------:R-:W-:-:S04]  /*06d0*/  FFMA R9, R9, R8, R0 ;  /* 0x0000000809097223 */ /* 0x000fc80000000000 */
[----:B------:R-:W-:-:S05]  /*06e0*/  FFMA R5, R7, R9, R8 ;  /* 0x0000000907057223 */ /* 0x000fca0000000008 */
[----:B------:R-:W-:-:S04]  /*06f0*/  SHF.R.U32.HI R0, RZ, 0x17, R5 ;  /* 0x00000017ff007819 */ /* 0x000fc80000011605 */
[----:B------:R-:W-:-:S05]  /*0700*/  LOP3.LUT R0, R0, 0xff, RZ, 0xc0, !PT ;  /* 0x000000ff00007812 */ /* 0x000fca00078ec0ff */
[----:B------:R-:W-:-:S04]  /*0710*/  IMAD.IADD R10, R0, 0x1, R6 ;  /* 0x00000001000a7824 */ /* 0x000fc800078e0206 */
[----:B------:R-:W-:-:S05]  /*0720*/  VIADD R0, R10, 0xffffffff ;  /* 0xffffffff0a007836 */ /* 0x000fca0000000000 */
[----:B------:R-:W-:-:S13]  /*0730*/  ISETP.GE.U32.AND P0, PT, R0, 0xfe, PT ;  /* 0x000000fe0000780c */ /* 0x000fda0003f06070 */
[----:B------:R-:W-:Y:S05]  /*0740*/  @!P0 BRA `(.L_x_18) ;  /* 0x0000000000808947 */ /* 0x000fea0003800000 */
[----:B------:R-:W-:-:S13]  /*0750*/  ISETP.GT.AND P0, PT, R10, 0xfe, PT ;  /* 0x000000fe0a00780c */ /* 0x000fda0003f04270 */
[----:B------:R-:W-:Y:S05]  /*0760*/  @P0 BRA `(.L_x_19) ;  /* 0x00000000006c0947 */ /* 0x000fea0003800000 */
[----:B------:R-:W-:-:S13]  /*0770*/  ISETP.GE.AND P0, PT, R10, 0x1, PT ;  /* 0x000000010a00780c */ /* 0x000fda0003f06270 */
[----:B------:R-:W-:Y:S05]  /*0780*/  @P0 BRA `(.L_x_20) ;  /* 0x0000000000740947 */ /* 0x000fea0003800000 */
[----:B------:R-:W-:Y:S02]  /*0790*/  ISETP.GE.AND P0, PT, R10, -0x18, PT ;  /* 0xffffffe80a00780c */ /* 0x000fe40003f06270 */
[----:B------:R-:W-:-:S11]  /*07a0*/  LOP3.LUT R5, R5, 0x80000000, RZ, 0xc0, !PT ;  /* 0x8000000005057812 */ /* 0x000fd600078ec0ff */
[----:B------:R-:W-:Y:S05]  /*07b0*/  @!P0 BRA `(.L_x_20) ;  /* 0x0000000000688947 */ /* 0x000fea0003800000 */
[CCC-:B------:R-:W-:Y:S01]  /*07c0*/  FFMA.RZ R0, R7.reuse, R9.reuse, R8.reuse ;  /* 0x0000000907007223 */ /* 0x1c0fe2000000c008 */
[C---:B------:R-:W-:Y:S01]  /*07d0*/  VIADD R6, R10.reuse, 0x20 ;  /* 0x000000200a067836 */ /* 0x040fe20000000000 */
[C---:B------:R-:W-:Y:S02]  /*07e0*/  ISETP.NE.AND P2, PT, R10.reuse, RZ, PT ;  /* 0x000000ff0a00720c */ /* 0x040fe40003f45270 */
[----:B------:R-:W-:Y:S02]  /*07f0*/  ISETP.NE.AND P1, PT, R10, RZ, PT ;  /* 0x000000ff0a00720c */ /* 0x000fe40003f25270 */
[----:B------:R-:W-:Y:S01]  /*0800*/  LOP3.LUT R3, R0, 0x7fffff, RZ, 0xc0, !PT ;  /* 0x007fffff00037812 */ /* 0x000fe200078ec0ff */
[CCC-:B------:R-:W-:Y:S01]  /*0810*/  FFMA.RP R0, R7.reuse, R9.reuse, R8.reuse ;  /* 0x0000000907007223 */ /* 0x1c0fe20000008008 */
[----:B------:R-:W-:Y:S01]  /*0820*/  FFMA.RM R7, R7, R9, R8 ;  /* 0x0000000907077223 */ /* 0x000fe20000004008 */
[----:B------:R-:W-:Y:S02]  /*0830*/  IADD3 R8, PT, PT, -R10, RZ, RZ ;  /* 0x000000ff0a087210 */ /* 0x000fe40007ffe1ff */
[----:B------:R-:W-:-:S02]  /*0840*/  LOP3.LUT R3, R3, 0x800000, RZ, 0xfc, !PT ;  /* 0x0080000003037812 */ /* 0x000fc400078efcff */
[----:B------:R-:W-:Y:S02]  /*0850*/  FSETP.NEU.FTZ.AND P0, PT, R0, R7, PT ;  /* 0x000000070000720b */ /* 0x000fe40003f1d000 */
[----:B------:R-:W-:Y:S02]  /*0860*/  SHF.L.U32 R6, R3, R6, RZ ;  /* 0x0000000603067219 */ /* 0x000fe400000006ff */
[----:B------:R-:W-:Y:S02]  /*0870*/  SEL R0, R8, RZ, P2 ;  /* 0x000000ff08007207 */ /* 0x000fe40001000000 */
[----:B------:R-:W-:Y:S02]  /*0880*/  ISETP.NE.AND P1, PT, R6, RZ, P1 ;  /* 0x000000ff0600720c */ /* 0x000fe40000f25270 */
[----:B------:R-:W-:Y:S02]  /*0890*/  SHF.R.U32.HI R0, RZ, R0, R3 ;  /* 0x00000000ff007219 */ /* 0x000fe40000011603 */
[----:B------:R-:W-:-:S02]  /*08a0*/  PLOP3.LUT P0, PT, P0, P1, PT, 0xf8, 0x8f ;  /* 0x00000000008f781c */ /* 0x000fc40000703f70 */
[----:B------:R-:W-:Y:S02]  /*08b0*/  SHF.R.U32.HI R6, RZ, 0x1, R0 ;  /* 0x00000001ff067819 */ /* 0x000fe40000011600 */
[----:B------:R-:W-:-:S04]  /*08c0*/  SEL R3, RZ, 0x1, !P0 ;  /* 0x00000001ff037807 */ /* 0x000fc80004000000 */
[----:B------:R-:W-:-:S04]  /*08d0*/  LOP3.LUT R3, R3, 0x1, R6, 0xf8, !PT ;  /* 0x0000000103037812 */ /* 0x000fc800078ef806 */
[----:B------:R-:W-:-:S05]  /*08e0*/  LOP3.LUT R3, R3, R0, RZ, 0xc0, !PT ;  /* 0x0000000003037212 */ /* 0x000fca00078ec0ff */
[----:B------:R-:W-:-:S05]  /*08f0*/  IMAD.IADD R6, R6, 0x1, R3 ;  /* 0x0000000106067824 */ /* 0x000fca00078e0203 */
[----:B------:R-:W-:Y:S01]  /*0900*/  LOP3.LUT R5, R6, R5, RZ, 0xfc, !PT ;  /* 0x0000000506057212 */ /* 0x000fe200078efcff */
[----:B------:R-:W-:Y:S06]  /*0910*/  BRA `(.L_x_20) ;  /* 0x0000000000107947 */ /* 0x000fec0003800000 */
.L_x_19:
[----:B------:R-:W-:-:S04]  /*0920*/  LOP3.LUT R5, R5, 0x80000000, RZ, 0xc0, !PT ;  /* 0x8000000005057812 */ /* 0x000fc800078ec0ff */
[----:B------:R-:W-:Y:S01]  /*0930*/  LOP3.LUT R5, R5, 0x7f800000, RZ, 0xfc, !PT ;  /* 0x7f80000005057812 */ /* 0x000fe200078efcff */
[----:B------:R-:W-:Y:S06]  /*0940*/  BRA `(.L_x_20) ;  /* 0x0000000000047947 */ /* 0x000fec0003800000 */
.L_x_18:
[----:B------:R-:W-:-:S07]  /*0950*/  IMAD R5, R6, 0x800000, R5 ;  /* 0x0080000006057824 */ /* 0x000fce00078e0205 */
.L_x_20:
[----:B------:R-:W-:Y:S05]  /*0960*/  BSYNC.RECONVERGENT B2 ;  /* 0x0000000000027941 */ /* 0x000fea0003800200 */
.L_x_17:
[----:B------:R-:W-:Y:S05]  /*0970*/  BRA `(.L_x_21) ;  /* 0x0000000000207947 */ /* 0x000fea0003800000 */
.L_x_16:
[----:B------:R-:W-:-:S04]  /*0980*/  LOP3.LUT R5, R6, 0x80000000, R5, 0x48, !PT ;  /* 0x8000000006057812 */ /* 0x000fc800078e4805 */
[----:B------:R-:W-:Y:S01]  /*0990*/  LOP3.LUT R5, R5, 0x7f800000, RZ, 0xfc, !PT ;  /* 0x7f80000005057812 */ /* 0x000fe200078efcff */
[----:B------:R-:W-:Y:S06]  /*09a0*/  BRA `(.L_x_21) ;  /* 0x0000000000147947 */ /* 0x000fec0003800000 */
.L_x_15:
[----:B------:R-:W-:Y:S01]  /*09b0*/  LOP3.LUT R5, R6, 0x80000000, R5, 0x48, !PT ;  /* 0x8000000006057812 */ /* 0x000fe200078e4805 */
[----:B------:R-:W-:Y:S06]  /*09c0*/  BRA `(.L_x_21) ;  /* 0x00000000000c7947 */ /* 0x000fec0003800000 */
.L_x_14:
[----:B------:R-:W0:Y:S01]  /*09d0*/  MUFU.RSQ R5, -QNAN ;  /* 0xffc0000000057908 */ /* 0x000e220000001400 */
[----:B------:R-:W-:Y:S05]  /*09e0*/  BRA `(.L_x_21) ;  /* 0x0000000000047947 */ /* 0x000fea0003800000 */
.L_x_13:
[----:B------:R-:W-:-:S07]  /*09f0*/  FADD.FTZ R5, R0, 3 ;  /* 0x4040000000057421 */ /* 0x000fce0000010000 */
.L_x_21:
[----:B------:R-:W-:Y:S05]  /*0a00*/  BSYNC.RECONVERGENT B0 ;  /* 0x0000000000007941 */ /* 0x000fea0003800200 */
.L_x_10:
[----:B0-----:R-:W-:Y:S02]  /*0a10*/  IMAD.MOV.U32 R7, RZ, RZ, R5 ;  /* 0x000000ffff077224 */ /* 0x001fe400078e0005 */
[----:B------:R-:W-:-:S04]  /*0a20*/  IMAD.MOV.U32 R5, RZ, RZ, 0x0 ;  /* 0x00000000ff057424 */ /* 0x000fc800078e00ff */
[----:B------:R-:W-:Y:S05]  /*0a30*/  RET.REL.NODEC R4 `(_Z17stencil_1d_3pointPfS_i) ;  /* 0xfffffff404707950 */ /* 0x000fea0003c3ffff */
.L_x_22:
[----:B------:R-:W-:-:S00]  /*0a40*/  BRA `(.L_x_22) ;  /* 0xfffffffc00fc7947 */ /* 0x000fc0000383ffff */
[----:B------:R-:W-:-:S00]  /*0a50*/  NOP ;  /* 0x0000000000007918 */ /* 0x000fc00000000000 */
        /* <DEDUP_REMOVED lines=10> */
.L_x_34:


//--------------------- .text._Z18scan_hillis_steelePfS_i --------------------------
	.section	.text._Z18scan_hillis_steelePfS_i,"ax",@progbits
	.align	128
        .global         _Z18scan_hillis_steelePfS_i
        .type           _Z18scan_hillis_steelePfS_i,@function
        .size           _Z18scan_hillis_steelePfS_i,(.L_x_36 - _Z18scan_hillis_steelePfS_i)
        .other          _Z18scan_hillis_steelePfS_i,@"STO_CUDA_ENTRY STV_DEFAULT"
_Z18scan_hillis_steelePfS_i:
.text._Z18scan_hillis_steelePfS_i:
[----:B------:R-:W-:Y:S01]  /*0000*/  LDC R1, c[0x0][0x37c] ;  /* 0x0000df00ff017b82 */ /* 0x000fe20000000800 */
[----:B------:R-:W0:Y:S07]  /*0010*/  S2R R9, SR_TID.X ;  /* 0x0000000000097919 */ /* 0x000e2e0000002100 */
[----:B------:R-:W0:Y:S01]  /*0020*/  S2UR UR4, SR_CTAID.X ;  /* 0x00000000000479c3 */ /* 0x000e220000002500 */
[----:B------:R-:W1:Y:S01]  /*0030*/  LDCU UR5, c[0x0][0x390] ;  /* 0x00007200ff0577ac */ /* 0x000e620008000800 */
[----:B------:R-:W-:Y:S01]  /*0040*/  IMAD.MOV.U32 R4, RZ, RZ, RZ ;  /* 0x000000ffff047224 */ /* 0x000fe200078e00ff */
[----:B------:R-:W2:Y:S05]  /*0050*/  LDCU.64 UR8, c[0x0][0x358] ;  /* 0x00006b00ff0877ac */ /* 0x000eaa0008000a00 */
[----:B------:R-:W0:Y:S02]  /*0060*/  LDC R7, c[0x0][0x360] ;  /* 0x0000d800ff077b82 */ /* 0x000e240000000800 */
[----:B0-----:R-:W-:-:S05]  /*0070*/  IMAD R0, R7, UR4, R9 ;  /* 0x0000000407007c24 */ /* 0x001fca000f8e0209 */
[----:B-1----:R-:W-:-:S13]  /*0080*/  ISETP.GE.AND P0, PT, R0, UR5, PT ;  /* 0x0000000500007c0c */ /* 0x002fda000bf06270 */
[----:B------:R-:W0:Y:S02]  /*0090*/  @!P0 LDC.64 R2, c[0x0][0x380] ;  /* 0x0000e000ff028b82 */ /* 0x000e240000000a00 */
[----:B0-----:R-:W-:-:S05]  /*00a0*/  @!P0 IMAD.WIDE R2, R0, 0x4, R2 ;  /* 0x0000000400028825 */ /* 0x001fca00078e0202 */
[----:B--2---:R-:W2:Y:S01]  /*00b0*/  @!P0 LDG.E R4, desc[UR8][R2.64] ;  /* 0x0000000802048981 */ /* 0x004ea2000c1e1900 */
[----:B------:R-:W0:Y:S01]  /*00c0*/  S2UR UR5, SR_CgaCtaId ;  /* 0x00000000000579c3 */ /* 0x000e220000008800 */
[----:B------:R-:W-:Y:S01]  /*00d0*/  UMOV UR4, 0x400 ;  /* 0x0000040000047882 */ /* 0x000fe20000000000 */
[----:B------:R-:W-:Y:S01]  /*00e0*/  ISETP.GE.U32.AND P0, PT, R7, 0x2, PT ;  /* 0x000000020700780c */ /* 0x000fe20003f06070 */
[----:B0-----:R-:W-:-:S03]  /*00f0*/  ULEA UR5, UR5, UR4, 0x18 ;  /* 0x0000000405057291 */ /* 0x001fc6000f8ec0ff */
[----:B------:R-:W-:-:S03]  /*0100*/  UMOV UR4, URZ ;  /* 0x000000ff00047c82 */ /* 0x000fc60008000000 */
[----:B------:R-:W-:-:S05]  /*0110*/  LEA R5, R9, UR5, 0x2 ;  /* 0x0000000509057c11 */ /* 0x000fca000f8e10ff */
[----:B--2---:R0:W-:Y:S01]  /*0120*/  STS [R5], R4 ;  /* 0x0000000405007388 */ /* 0x0041e20000000800 */
[----:B------:R-:W-:Y:S06]  /*0130*/  BAR.SYNC.DEFER_BLOCKING 0x0 ;  /* 0x0000000000007b1d */ /* 0x000fec0000010000 */
[----:B------:R-:W-:Y:S05]  /*0140*/  @!P0 BRA `(.L_x_23) ;  /* 0x0000000000888947 */ /* 0x000fea0003800000 */
[----:B------:R-:W-:-:S07]  /*0150*/  IMAD.MOV.U32 R2, RZ, RZ, 0x1 ;  /* 0x00000001ff027424 */ /* 0x000fce00078e00ff */
.L_x_27:
[----:B------:R-:W-:Y:S01]  /*0160*/  ISETP.GE.U32.AND P0, PT, R9, R2, PT ;  /* 0x000000020900720c */ /* 0x000fe20003f06070 */
[C---:B01----:R-:W-:Y:S01]  /*0170*/  VIADD R3, R2.reuse, 0xffffffff ;  /* 0xffffffff02037836 */ /* 0x043fe20000000000 */
[----:B------:R-:W-:Y:S01]  /*0180*/  BSSY.RECONVERGENT B0, `(.L_x_24) ;  /* 0x0000014000007945 */ /* 0x000fe20003800200 */
[----:B------:R-:W-:-:S03]  /*0190*/  LOP3.LUT R8, R2, 0x1, RZ, 0xc0, !PT ;  /* 0x0000000102087812 */ /* 0x000fc600078ec0ff */
[----:B0-----:R-:W-:-:S04]  /*01a0*/  LEA.HI R4, R3, R3, RZ, 0x1 ;  /* 0x0000000303047211 */ /* 0x001fc800078f08ff */
[----:B------:R-:W-:-:S04]  /*01b0*/  LOP3.LUT R4, R4, 0xfffffffe, RZ, 0xc0, !PT ;  /* 0xfffffffe04047812 */ /* 0x000fc800078ec0ff */
[----:B------:R-:W-:Y:S01]  /*01c0*/  IADD3 R4, PT, PT, R3, -R4, RZ ;  /* 0x8000000403047210 */ /* 0x000fe20007ffe0ff */
[----:B------:R-:W-:Y:S06]  /*01d0*/  @!P0 BRA `(.L_x_25) ;  /* 0x0000000000288947 */ /* 0x000fec0003800000 */
[----:B------:R-:W-:Y:S01]  /*01e0*/  LEA R3, R4, UR5, 0xa ;  /* 0x0000000504037c11 */ /* 0x000fe2000f8e50ff */
[C---:B------:R-:W-:Y:S02]  /*01f0*/  IMAD.IADD R6, R9.reuse, 0x1, -R2 ;  /* 0x0000000109067824 */ /* 0x040fe400078e0a02 */
[----:B------:R-:W-:Y:S02]  /*0200*/  IMAD R8, R8, 0x400, R5 ;  /* 0x0000040008087824 */ /* 0x000fe400078e0205 */
[----:B------:R-:W-:Y:S01]  /*0210*/  IMAD R4, R9, 0x4, R3 ;  /* 0x0000000409047824 */ /* 0x000fe200078e0203 */
[----:B------:R-:W-:-:S05]  /*0220*/  LEA R6, R6, R3, 0x2 ;  /* 0x0000000306067211 */ /* 0x000fca00078e10ff */
[----:B------:R-:W-:Y:S04]  /*0230*/  LDS R4, [R4] ;  /* 0x0000000004047984 */ /* 0x000fe80000000800 */
[----:B------:R-:W0:Y:S02]  /*0240*/  LDS R3, [R6] ;  /* 0x0000000006037984 */ /* 0x000e240000000800 */
[----:B0-----:R-:W-:-:S05]  /*0250*/  FADD R3, R4, R3 ;  /* 0x0000000304037221 */ /* 0x001fca0000000000 */
[----:B------:R0:W-:Y:S01]  /*0260*/  STS [R8], R3 ;  /* 0x0000000308007388 */ /* 0x0001e20000000800 */
[----:B------:R-:W-:Y:S05]  /*0270*/  BRA `(.L_x_26) ;  /* 0x0000000000107947 */ /* 0x000fea0003800000 */
.L_x_25:
[----:B------:R-:W-:Y:S01]  /*0280*/  IMAD R3, R4, 0x400, R5 ;  /* 0x0000040004037824 */ /* 0x000fe200078e0205 */
[----:B------:R-:W-:-:S05]  /*0290*/  LEA R8, R8, R5, 0xa ;  /* 0x0000000508087211 */ /* 0x000fca00078e50ff */
[----:B------:R-:W0:Y:S04]  /*02a0*/  LDS R3, [R3] ;  /* 0x0000000003037984 */ /* 0x000e280000000800 */
[----:B0-----:R1:W-:Y:S02]  /*02b0*/  STS [R8], R3 ;  /* 0x0000000308007388 */ /* 0x0013e40000000800 */
.L_x_26:
[----:B------:R-:W-:Y:S05]  /*02c0*/  BSYNC.RECONVERGENT B0 ;  /* 0x0000000000007941 */ /* 0x000fea0003800200 */
.L_x_24:
[----:B------:R-:W-:Y:S01]  /*02d0*/  IMAD.SHL.U32 R2, R2, 0x2, RZ ;  /* 0x0000000202027824 */ /* 0x000fe200078e00ff */
[----:B------:R-:W-:Y:S04]  /*02e0*/  BAR.SYNC.DEFER_BLOCKING 0x0 ;  /* 0x0000000000007b1d */ /* 0x000fe80000010000 */
[----:B------:R-:W-:-:S13]  /*02f0*/  ISETP.GE.U32.AND P0, PT, R2, R7, PT ;  /* 0x000000070200720c */ /* 0x000fda0003f06070 */
[----:B------:R-:W-:Y:S05]  /*0300*/  @!P0 BRA `(.L_x_27) ;  /* 0xfffffffc00948947 */ /* 0x000fea000383ffff */
[----:B------:R-:W-:-:S05]  /*0310*/  UMOV UR4, 0x1 ;  /* 0x0000000100047882 */ /* 0x000fca0000000000 */
.L_x_28:
[----:B------:R-:W-:Y:S01]  /*0320*/  UMOV UR6, UR4 ;  /* 0x0000000400067c82 */ /* 0x000fe20008000000 */
[----:B------:R-:W-:-:S06]  /*0330*/  USHF.L.U32 UR4, UR4, 0x1, URZ ;  /* 0x0000000104047899 */ /* 0x000fcc00080006ff */
[----:B------:R-:W-:-:S13]  /*0340*/  ISETP.LE.U32.AND P0, PT, R7, UR4, PT ;  /* 0x0000000407007c0c */ /* 0x000fda000bf03070 */
[----:B------:R-:W-:Y:S05]  /*0350*/  @!P0 BRA `(.L_x_28) ;  /* 0xfffffffc00f08947 */ /* 0x000fea000383ffff */
[----:B------:R-:W-:-:S12]  /*0360*/  ULOP3.LUT UR4, UR6, 0x1, URZ, 0xc0, !UPT ;  /* 0x0000000106047892 */ /* 0x000fd8000f8ec0ff */
.L_x_23:
[----:B------:R-:W2:Y:S02]  /*0370*/  LDCU UR6, c[0x0][0x390] ;  /* 0x00007200ff0677ac */ /* 0x000ea40008000800 */
[----:B--2---:R-:W-:-:S13]  /*0380*/  ISETP.GE.AND P0, PT, R0, UR6, PT ;  /* 0x0000000600007c0c */ /* 0x004fda000bf06270 */
[----:B------:R-:W-:Y:S05]  /*0390*/  @P0 EXIT ;  /* 0x000000000000094d */ /* 0x000fea0003800000 */
[----:B------:R-:W-:Y:S01]  /*03a0*/  ULEA UR6, UR4, UR5, 0xa ;  /* 0x0000000504067291 */ /* 0x000fe2000f8e50ff */
[----:B01----:R-:W0:Y:S05]  /*03b0*/  LDC.64 R2, c[0x0][0x388] ;  /* 0x0000e200ff027b82 */ /* 0x003e2a0000000a00 */
[----:B------:R-:W-:-:S05]  /*03c0*/  LEA R4, R9, UR6, 0x2 ;  /* 0x0000000609047c11 */ /* 0x000fca000f8e10ff */
[----:B------:R-:W1:Y:S01]  /*03d0*/  LDS R5, [R4] ;  /* 0x0000000004057984 */ /* 0x000e620000000800 */
[----:B0-----:R-:W-:-:S05]  /*03e0*/  IMAD.WIDE R2, R0, 0x4, R2 ;  /* 0x0000000400027825 */ /* 0x001fca00078e0202 */
[----:B-1----:R-:W-:Y:S01]  /*03f0*/  STG.E desc[UR8][R2.64], R5 ;  /* 0x0000000502007986 */ /* 0x002fe2000c101908 */
[----:B------:R-:W-:Y:S05]  /*0400*/  EXIT ;  /* 0x000000000000794d */ /* 0x000fea0003800000 */
.L_x_29:
        /* <DEDUP_REMOVED lines=15> */
.L_x_36:


//--------------------- .text._Z16reduce_sum_blockPfS_i --------------------------
	.section	.text._Z16reduce_sum_blockPfS_i,"ax",@progbits
	.align	128
        .global         _Z16reduce_sum_blockPfS_i
        .type           _Z16reduce_sum_blockPfS_i,@function
        .size           _Z16reduce_sum_blockPfS_i,(.L_x_37 - _Z16reduce_sum_blockPfS_i)
        .other          _Z16reduce_sum_blockPfS_i,@"STO_CUDA_ENTRY STV_DEFAULT"
_Z16reduce_sum_blockPfS_i:
.text._Z16reduce_sum_blockPfS_i:
[----:B------:R-:W-:Y:S01]  /*0000*/  LDC R1, c[0x0][0x37c] ;  /* 0x0000df00ff017b82 */ /* 0x000fe20000000800 */
[----:B------:R-:W0:Y:S01]  /*0010*/  S2R R7, SR_CTAID.X ;  /* 0x0000000000077919 */ /* 0x000e220000002500 */
[----:B------:R-:W0:Y:S01]  /*0020*/  LDCU UR8, c[0x0][0x360] ;  /* 0x00006c00ff0877ac */ /* 0x000e220008000800 */
[----:B------:R-:W-:Y:S01]  /*0030*/  IMAD.MOV.U32 R4, RZ, RZ, RZ ;  /* 0x000000ffff047224 */ /* 0x000fe200078e00ff */
[----:B------:R-:W0:Y:S01]  /*0040*/  S2R R6, SR_TID.X ;  /* 0x0000000000067919 */ /* 0x000e220000002100 */
[----:B------:R-:W1:Y:S01]  /*0050*/  LDCU UR4, c[0x0][0x390] ;  /* 0x00007200ff0477ac */ /* 0x000e620008000800 */
[----:B------:R-:W2:Y:S01]  /*0060*/  LDCU.64 UR6, c[0x0][0x358] ;  /* 0x00006b00ff0677ac */ /* 0x000ea20008000a00 */
[----:B0-----:R-:W-:-:S05]  /*0070*/  IMAD R5, R7, UR8, R6 ;  /* 0x0000000807057c24 */ /* 0x001fca000f8e0206 */
[----:B-1----:R-:W-:-:S13]  /*0080*/  ISETP.GE.AND P0, PT, R5, UR4, PT ;  /* 0x0000000405007c0c */ /* 0x002fda000bf06270 */
[----:B------:R-:W0:Y:S02]  /*0090*/  @!P0 LDC.64 R2, c[0x0][0x380] ;  /* 0x0000e000ff028b82 */ /* 0x000e240000000a00 */
[----:B0-----:R-:W-:-:S05]  /*00a0*/  @!P0 IMAD.WIDE R2, R5, 0x4, R2 ;  /* 0x0000000405028825 */ /* 0x001fca00078e0202 */
[----:B--2---:R-:W2:Y:S01]  /*00b0*/  @!P0 LDG.E R4, desc[UR6][R2.64] ;  /* 0x0000000602048981 */ /* 0x004ea2000c1e1900 */
[----:B------:R-:W0:Y:S01]  /*00c0*/  S2UR UR5, SR_CgaCtaId ;  /* 0x00000000000579c3 */ /* 0x000e220000008800 */
[----:B------:R-:W-:Y:S01]  /*00d0*/  IMAD.U32 R0, RZ, RZ, UR8 ;  /* 0x00000008ff007e24 */ /* 0x000fe2000f8e00ff */
[----:B------:R-:W-:Y:S01]  /*00e0*/  UMOV UR4, 0x400 ;  /* 0x0000040000047882 */ /* 0x000fe20000000000 */
[----:B------:R-:W-:-:S03]  /*00f0*/  ISETP.NE.AND P0, PT, R6, RZ, PT ;  /* 0x000000ff0600720c */ /* 0x000fc60003f05270 */
[----:B------:R-:W-:Y:S01]  /*0100*/  ISETP.GE.U32.AND P1, PT, R0, 0x2, PT ;  /* 0x000000020000780c */ /* 0x000fe20003f26070 */
[----:B0-----:R-:W-:-:S06]  /*0110*/  ULEA UR4, UR5, UR4, 0x18 ;  /* 0x0000000405047291 */ /* 0x001fcc000f8ec0ff */
[----:B------:R-:W-:-:S05]  /*0120*/  LEA R5, R6, UR4, 0x2 ;  /* 0x0000000406057c11 */ /* 0x000fca000f8e10ff */
[----:B--2---:R0:W-:Y:S01]  /*0130*/  STS [R5], R4 ;  /* 0x0000000405007388 */ /* 0x0041e20000000800 */
[----:B------:R-:W-:Y:S06]  /*0140*/  BAR.SYNC.DEFER_BLOCKING 0x0 ;  /* 0x0000000000007b1d */ /* 0x000fec0000010000 */
[----:B------:R-:W-:Y:S05]  /*0150*/  @!P1 BRA `(.L_x_30) ;  /* 0x00000000002c9947 */ /* 0x000fea0003800000 */
.L_x_31:
[----:B------:R-:W-:-:S04]  /*0160*/  SHF.R.U32.HI R8, RZ, 0x1, R0 ;  /* 0x00000001ff087819 */ /* 0x000fc80000011600 */
[----:B------:R-:W-:-:S13]  /*0170*/  ISETP.GE.U32.AND P1, PT, R6, R8, PT ;  /* 0x000000080600720c */ /* 0x000fda0003f26070 */
[----:B------:R-:W-:Y:S01]  /*0180*/  @!P1 LEA R2, R8, R5, 0x2 ;  /* 0x0000000508029211 */ /* 0x000fe200078e10ff */
[----:B------:R-:W-:Y:S05]  /*0190*/  @!P1 LDS R3, [R5] ;  /* 0x0000000005039984 */ /* 0x000fea0000000800 */
[----:B------:R-:W0:Y:S02]  /*01a0*/  @!P1 LDS R2, [R2] ;  /* 0x0000000002029984 */ /* 0x000e240000000800 */
[----:B0-----:R-:W-:-:S05]  /*01b0*/  @!P1 FADD R4, R2, R3 ;  /* 0x0000000302049221 */ /* 0x001fca0000000000 */
[----:B------:R1:W-:Y:S01]  /*01c0*/  @!P1 STS [R5], R4 ;  /* 0x0000000405009388 */ /* 0x0003e20000000800 */
[----:B------:R-:W-:Y:S01]  /*01d0*/  BAR.SYNC.DEFER_BLOCKING 0x0 ;  /* 0x0000000000007b1d */ /* 0x000fe20000010000 */
[----:B------:R-:W-:Y:S01]  /*01e0*/  ISETP.GT.U32.AND P1, PT, R0, 0x3, PT ;  /* 0x000000030000780c */ /* 0x000fe20003f24070 */
[----:B------:R-:W-:-:S12]  /*01f0*/  IMAD.MOV.U32 R0, RZ, RZ, R8 ;  /* 0x000000ffff007224 */ /* 0x000fd800078e0008 */
[----:B-1----:R-:W-:Y:S05]  /*0200*/  @P1 BRA `(.L_x_31) ;  /* 0xfffffffc00d41947 */ /* 0x002fea000383ffff */
.L_x_30:
[----:B------:R-:W-:Y:S05]  /*0210*/  @P0 EXIT ;  /* 0x000000000000094d */ /* 0x000fea0003800000 */
[----:B------:R-:W1:Y:S01]  /*0220*/  S2UR UR5, SR_CgaCtaId ;  /* 0x00000000000579c3 */ /* 0x000e620000008800 */
[----:B------:R-:W-:-:S07]  /*0230*/  UMOV UR4, 0x400 ;  /* 0x0000040000047882 */ /* 0x000fce0000000000 */
[----:B------:R-:W2:Y:S01]  /*0240*/  LDC.64 R2, c[0x0][0x388] ;  /* 0x0000e200ff027b82 */ /* 0x000ea20000000a00 */
[----:B-1----:R-:W-:Y:S01]  /*0250*/  ULEA UR4, UR5, UR4, 0x18 ;  /* 0x0000000405047291 */ /* 0x002fe2000f8ec0ff */
[----:B--2---:R-:W-:-:S08]  /*0260*/  IMAD.WIDE.U32 R2, R7, 0x4, R2 ;  /* 0x0000000407027825 */ /* 0x004fd000078e0002 */
[----:B0-----:R-:W0:Y:S04]  /*0270*/  LDS R5, [UR4] ;  /* 0x00000004ff057984 */ /* 0x001e280008000800 */
[----:B0-----:R-:W-:Y:S01]  /*0280*/  STG.E desc[UR6][R2.64], R5 ;  /* 0x0000000502007986 */ /* 0x001fe2000c101906 */
[----:B------:R-:W-:Y:S05]  /*0290*/  EXIT ;  /* 0x000000000000794d */ /* 0x000fea0003800000 */
.L_x_32:
        /* <DEDUP_REMOVED lines=14> */
.L_x_37:


//--------------------- .text._Z11map_patternPfS_ffi --------------------------
	.section	.text._Z11map_patternPfS_ffi,"ax",@progbits
	.align	128
        .global         _Z11map_patternPfS_ffi
        .type           _Z11map_patternPfS_ffi,@function
        .size           _Z11map_patternPfS_ffi,(.L_x_38 - _Z11map_patternPfS_ffi)
        .other          _Z11map_patternPfS_ffi,@"STO_CUDA_ENTRY STV_DEFAULT"
_Z11map_patternPfS_ffi:
.text._Z11map_patternPfS_ffi:
[----:B------:R-:W-:Y:S01]  /*0000*/  LDC R1, c[0x0][0x37c] ;  /* 0x0000df00ff017b82 */ /* 0x000fe20000000800 */
[----:B------:R-:W0:Y:S07]  /*0010*/  S2R R0, SR_TID.X ;  /* 0x0000000000007919 */ /* 0x000e2e0000002100 */
[----:B------:R-:W0:Y:S01]  /*0020*/  S2UR UR4, SR_CTAID.X ;  /* 0x00000000000479c3 */ /* 0x000e220000002500 */
[----:B------:R-:W1:Y:S07]  /*0030*/  LDCU UR5, c[0x0][0x398] ;  /* 0x00007300ff0577ac */ /* 0x000e6e0008000800 */
[----:B------:R-:W0:Y:S02]  /*0040*/  LDC R7, c[0x0][0x360] ;  /* 0x0000d800ff077b82 */ /* 0x000e240000000800 */
[----:B0-----:R-:W-:-:S05]  /*0050*/  IMAD R7, R7, UR4, R0 ;  /* 0x0000000407077c24 */ /* 0x001fca000f8e0200 */
[----:B-1----:R-:W-:-:S13]  /*0060*/  ISETP.GE.AND P0, PT, R7, UR5, PT ;  /* 0x0000000507007c0c */ /* 0x002fda000bf06270 */
[----:B------:R-:W-:Y:S05]  /*0070*/  @P0 EXIT ;  /* 0x000000000000094d */ /* 0x000fea0003800000 */
[----:B------:R-:W0:Y:S01]  /*0080*/  LDC.64 R2, c[0x0][0x380] ;  /* 0x0000e000ff027b82 */ /* 0x000e220000000a00 */
[----:B------:R-:W1:Y:S07]  /*0090*/  LDCU.64 UR4, c[0x0][0x358] ;  /* 0x00006b00ff0477ac */ /* 0x000e6e0008000a00 */
[----:B------:R-:W2:Y:S08]  /*00a0*/  LDC.64 R4, c[0x0][0x388] ;  /* 0x0000e200ff047b82 */ /* 0x000eb00000000a00 */
[----:B------:R-:W3:Y:S01]  /*00b0*/  LDC.64 R8, c[0x0][0x390] ;  /* 0x0000e400ff087b82 */ /* 0x000ee20000000a00 */
[----:B0-----:R-:W-:-:S06]  /*00c0*/  IMAD.WIDE R2, R7, 0x4, R2 ;  /* 0x0000000407027825 */ /* 0x001fcc00078e0202 */
[----:B-1----:R-:W3:Y:S01]  /*00d0*/  LDG.E R2, desc[UR4][R2.64] ;  /* 0x0000000402027981 */ /* 0x002ee2000c1e1900 */
[----:B--2---:R-:W-:-:S04]  /*00e0*/  IMAD.WIDE R4, R7, 0x4, R4 ;  /* 0x0000000407047825 */ /* 0x004fc800078e0204 */
[----:B---3--:R-:W-:-:S05]  /*00f0*/  FFMA R7, R2, R8, R9 ;  /* 0x0000000802077223 */ /* 0x008fca0000000009 */
[----:B------:R-:W-:Y:S01]  /*0100*/  STG.E desc[UR4][R4.64], R7 ;  /* 0x0000000704007986 */ /* 0x000fe2000c101904 */
[----:B------:R-:W-:Y:S05]  /*0110*/  EXIT ;  /* 0x000000000000794d */ /* 0x000fea0003800000 */
.L_x_33:
        /* <DEDUP_REMOVED lines=14> */
.L_x_38:


//--------------------- .nv.shared._Z17stencil_1d_3pointPfS_i --------------------------
	.section	.nv.shared._Z17stencil_1d_3pointPfS_i,"aw",@nobits
	.sectionflags	@""
	.align	4
.nv.shared._Z17stencil_1d_3pointPfS_i:
	.zero		2056


//--------------------- .nv.shared.reserved.0     --------------------------
	.section	.nv.shared.reserved.0,"aw",@nobits
	.weak		__nv_reservedSMEM_offset_0_alias
	.size		__nv_reservedSMEM_offset_0_alias, 0, 64
	.other		__nv_reservedSMEM_offset_0_alias,@"STO_CUDA_RESERVED_SHARED STV_DEFAULT"
__nv_reservedSMEM_offset_0_alias:
	.zero		0
	.zero		64


//--------------------- .nv.shared._Z18scan_hillis_steelePfS_i --------------------------
	.section	.nv.shared._Z18scan_hillis_steelePfS_i,"aw",@nobits
	.sectionflags	@""
	.align	4
.nv.shared._Z18scan_hillis_steelePfS_i:
	.zero		3072


//--------------------- .nv.shared._Z16reduce_sum_blockPfS_i --------------------------
	.section	.nv.shared._Z16reduce_sum_blockPfS_i,"aw",@nobits
	.sectionflags	@""
	.align	4
.nv.shared._Z16reduce_sum_blockPfS_i:
	.zero		2048


//--------------------- .nv.constant0._Z17stencil_1d_3pointPfS_i --------------------------
	.section	.nv.constant0._Z17stencil_1d_3pointPfS_i,"a",@progbits
	.sectionflags	@""
	.align	4
.nv.constant0._Z17stencil_1d_3pointPfS_i:
	.zero		916


//--------------------- .nv.constant0._Z18scan_hillis_steelePfS_i --------------------------
	.section	.nv.constant0._Z18scan_hillis_steelePfS_i,"a",@progbits
	.sectionflags	@""
	.align	4
.nv.constant0._Z18scan_hillis_steelePfS_i:
	.zero		916


//--------------------- .nv.constant0._Z16reduce_sum_blockPfS_i --------------------------
	.section	.nv.constant0._Z16reduce_sum_blockPfS_i,"a",@progbits
	.sectionflags	@""
	.align	4
.nv.constant0._Z16reduce_sum_blockPfS_i:
	.zero		916


//--------------------- .nv.constant0._Z11map_patternPfS_ffi --------------------------
	.section	.nv.constant0._Z11map_patternPfS_ffi,"a",@progbits
	.sectionflags	@""
	.align	4
.nv.constant0._Z11map_patternPfS_ffi:
	.zero		924


//--------------------- SYMBOLS --------------------------

	.type		.nv.reservedSmem.offset0,@object
	.size		.nv.reservedSmem.offset0,0x4
	.type		.nv.reservedSmem.cap,@object
	.size		.nv.reservedSmem.cap,0x4
